	.headerflags	@"EF_CUDA_TEXMODE_UNIFIED EF_CUDA_64BIT_ADDRESS EF_CUDA_ACCELERATORS EF_CUDA_SM90 EF_CUDA_VIRTUAL_SM(EF_CUDA_SM90)"
	.elftype	@"ET_EXEC"


//--------------------- .nv.info                  --------------------------
	.section	.nv.info,"",@"SHT_CUDA_INFO"
	.align	4


	//----- nvinfo : EIATTR_REGCOUNT
	.align		4
        /*0000*/ 	.byte	0x04, 0x2f
        /*0002*/ 	.short	(.L_3 - .L_2)
	.align		4
.L_2:
        /*0004*/ 	.word	index@(triton_poi_fused__native_batch_norm_legit_no_training_relu_18)
        /*0008*/ 	.word	0x00000016


	//----- nvinfo : EIATTR_MIN_STACK_SIZE
	.align		4
.L_3:
        /*000c*/ 	.byte	0x04, 0x12
        /*000e*/ 	.short	(.L_5 - .L_4)
	.align		4
.L_4:
        /*0010*/ 	.word	index@(triton_poi_fused__native_batch_norm_legit_no_training_relu_18)
        /*0014*/ 	.word	0x00000000


	//----- nvinfo : EIATTR_FRAME_SIZE
	.align		4
.L_5:
        /*0018*/ 	.byte	0x04, 0x11
        /*001a*/ 	.short	(.L_7 - .L_6)
	.align		4
.L_6:
        /*001c*/ 	.word	index@(triton_poi_fused__native_batch_norm_legit_no_training_relu_18)
        /*0020*/ 	.word	0x00000000


	//----- nvinfo : EIATTR_MIN_STACK_SIZE
	.align		4
.L_7:
        /*0024*/ 	.byte	0x04, 0x12
        /*0026*/ 	.short	(.L_9 - .L_8)
	.align		4
.L_8:
        /*0028*/ 	.word	index@(triton_poi_fused__native_batch_norm_legit_no_training_relu_18)
        /*002c*/ 	.word	0x00000000
.L_9:


//--------------------- .nv.info.triton_poi_fused__native_batch_norm_legit_no_training_relu_18 --------------------------
	.section	.nv.info.triton_poi_fused__native_batch_norm_legit_no_training_relu_18,"",@"SHT_CUDA_INFO"
	.sectionflags	@""
	.align	4


	//----- nvinfo : EIATTR_CUDA_API_VERSION
	.align		4
        /*0000*/ 	.byte	0x04, 0x37
        /*0002*/ 	.short	(.L_11 - .L_10)
.L_10:
        /*0004*/ 	.word	0x0000007c


	//----- nvinfo : EIATTR_KPARAM_INFO
	.align		4
.L_11:
        /*0008*/ 	.byte	0x04, 0x17
        /*000a*/ 	.short	(.L_13 - .L_12)
.L_12:
        /*000c*/ 	.word	0x00000000
        /*0010*/ 	.short	0x0006
        /*0012*/ 	.short	0x0030
        /*0014*/ 	.byte	0x00, 0xf0, 0x11, 0x00


	//----- nvinfo : EIATTR_KPARAM_INFO
	.align		4
.L_13:
        /*0018*/ 	.byte	0x04, 0x17
        /*001a*/ 	.short	(.L_15 - .L_14)
.L_14:
        /*001c*/ 	.word	0x00000000
        /*0020*/ 	.short	0x0005
        /*0022*/ 	.short	0x0028
        /*0024*/ 	.byte	0x00, 0xf4, 0x21, 0x00


	//----- nvinfo : EIATTR_KPARAM_INFO
	.align		4
.L_15:
        /*0028*/ 	.byte	0x04, 0x17
        /*002a*/ 	.short	(.L_17 - .L_16)
.L_16:
        /*002c*/ 	.word	0x00000000
        /*0030*/ 	.short	0x0004
        /*0032*/ 	.short	0x0020
        /*0034*/ 	.byte	0x00, 0xf4, 0x21, 0x00


	//----- nvinfo : EIATTR_KPARAM_INFO
	.align		4
.L_17:
        /*0038*/ 	.byte	0x04, 0x17
        /*003a*/ 	.short	(.L_19 - .L_18)
.L_18:
        /*003c*/ 	.word	0x00000000
        /*0040*/ 	.short	0x0003
        /*0042*/ 	.short	0x0018
        /*0044*/ 	.byte	0x00, 0xf4, 0x21, 0x00


	//----- nvinfo : EIATTR_KPARAM_INFO
	.align		4
.L_19:
        /*0048*/ 	.byte	0x04, 0x17
        /*004a*/ 	.short	(.L_21 - .L_20)
.L_20:
        /*004c*/ 	.word	0x00000000
        /*0050*/ 	.short	0x0002
        /*0052*/ 	.short	0x0010
        /*0054*/ 	.byte	0x00, 0xf4, 0x21, 0x00


	//----- nvinfo : EIATTR_KPARAM_INFO
	.align		4
.L_21:
        /*0058*/ 	.byte	0x04, 0x17
        /*005a*/ 	.short	(.L_23 - .L_22)
.L_22:
        /*005c*/ 	.word	0x00000000
        /*0060*/ 	.short	0x0001
        /*0062*/ 	.short	0x0008
        /*0064*/ 	.byte	0x00, 0xf4, 0x21, 0x00


	//----- nvinfo : EIATTR_KPARAM_INFO
	.align		4
.L_23:
        /*0068*/ 	.byte	0x04, 0x17
        /*006a*/ 	.short	(.L_25 - .L_24)
.L_24:
        /*006c*/ 	.word	0x00000000
        /*0070*/ 	.short	0x0000
        /*0072*/ 	.short	0x0000
        /*0074*/ 	.byte	0x00, 0xf4, 0x21, 0x00


	//----- nvinfo : EIATTR_SPARSE_MMA_MASK
	.align		4
.L_25:
        /*0078*/ 	.byte	0x03, 0x50
        /*007a*/ 	.short	0x0000


	//----- nvinfo : EIATTR_MAXREG_COUNT
	.align		4
        /*007c*/ 	.byte	0x03, 0x1b
        /*007e*/ 	.short	0x00ff


	//----- nvinfo : EIATTR_EXIT_INSTR_OFFSETS
	.align		4
        /*0080*/ 	.byte	0x04, 0x1c
        /*0082*/ 	.short	(.L_27 - .L_26)


	//   ....[0]....
.L_26:
        /*0084*/ 	.word	0x00000480


	//   ....[1]....
        /*0088*/ 	.word	0x000004a0


	//----- nvinfo : EIATTR_REQNTID
	.align		4
.L_27:
        /*008c*/ 	.byte	0x04, 0x10
        /*008e*/ 	.short	(.L_29 - .L_28)
.L_28:
        /*0090*/ 	.word	0x00000080
        /*0094*/ 	.word	0x00000001
        /*0098*/ 	.word	0x00000001


	//----- nvinfo : EIATTR_CBANK_PARAM_SIZE
	.align		4
.L_29:
        /*009c*/ 	.byte	0x03, 0x19
        /*009e*/ 	.short	0x0034


	//----- nvinfo : EIATTR_PARAM_CBANK
	.align		4
        /*00a0*/ 	.byte	0x04, 0x0a
        /*00a2*/ 	.short	(.L_31 - .L_30)
	.align		4
.L_30:
        /*00a4*/ 	.word	index@(.nv.constant0.triton_poi_fused__native_batch_norm_legit_no_training_relu_18)
        /*00a8*/ 	.short	0x0210
        /*00aa*/ 	.short	0x0034


	//----- nvinfo : EIATTR_SW_WAR
	.align		4
.L_31:
        /*00ac*/ 	.byte	0x04, 0x36
        /*00ae*/ 	.short	(.L_33 - .L_32)
.L_32:
        /*00b0*/ 	.word	0x00000008
.L_33:


//--------------------- .nv.callgraph             --------------------------
	.section	.nv.callgraph,"",@"SHT_CUDA_CALLGRAPH"
	.align	4
	.sectionentsize	8
	.align		4
        /*0000*/ 	.word	0x00000000
	.align		4
        /*0004*/ 	.word	0xffffffff
	.align		4
        /*0008*/ 	.word	0x00000000
	.align		4
        /*000c*/ 	.word	0xfffffffe
	.align		4
        /*0010*/ 	.word	0x00000000
	.align		4
        /*0014*/ 	.word	0xfffffffd
	.align		4
        /*0018*/ 	.word	0x00000000
	.align		4
        /*001c*/ 	.word	0xfffffffc


//--------------------- .nv.constant4             --------------------------
	.section	.nv.constant4,"a",@progbits
	.align	8
	.align		8
.nv.constant4:
        /*0000*/ 	.dword	_$_str
	.align		8
        /*0008*/ 	.dword	_$_str_$_2


//--------------------- .text.triton_poi_fused__native_batch_norm_legit_no_training_relu_18 --------------------------
	.section	.text.triton_poi_fused__native_batch_norm_legit_no_training_relu_18,"ax",@progbits
	.align	128
        .global         triton_poi_fused__native_batch_norm_legit_no_training_relu_18
        .type           triton_poi_fused__native_batch_norm_legit_no_training_relu_18,@function
        .size           triton_poi_fused__native_batch_norm_legit_no_training_relu_18,(.L_x_1 - triton_poi_fused__native_batch_norm_legit_no_training_relu_18)
        .other          triton_poi_fused__native_batch_norm_legit_no_training_relu_18,@"STO_CUDA_ENTRY STV_DEFAULT"
triton_poi_fused__native_batch_norm_legit_no_training_relu_18:
.text.triton_poi_fused__native_batch_norm_legit_no_training_relu_18:
[----:B------:R-:W0:Y:S01]  /*0000*/  LDC R1, c[0x0][0x28] ;  /* 0x00000a00ff017b82 */ /* 0x000e220000000800 */
[----:B------:R-:W1:Y:S07]  /*0010*/  S2R R0, SR_TID.X ;  /* 0x0000000000007919 */ /* 0x000e6e0000002100 */
[----:B------:R-:W2:Y:S01]  /*0020*/  LDC.64 R8, c[0x0][0x220] ;  /* 0x00008800ff087b82 */ /* 0x000ea20000000a00 */
[----:B------:R-:W-:Y:S01]  /*0030*/  ULDC.64 UR4, c[0x0][0x208] ;  /* 0x0000820000047ab9 */ /* 0x000fe20000000a00 */
[----:B------:R-:W3:Y:S06]  /*0040*/  S2R R5, SR_CTAID.X ;  /* 0x0000000000057919 */ /* 0x000eec0000002500 */
[----:B------:R-:W4:Y:S08]  /*0050*/  LDC.64 R14, c[0x0][0x218] ;  /* 0x00008600ff0e7b82 */ /* 0x000f300000000a00 */
[----:B------:R-:W5:Y:S08]  /*0060*/  LDC.64 R12, c[0x0][0x210] ;  /* 0x00008400ff0c7b82 */ /* 0x000f700000000a00 */
[----:B------:R-:W4:Y:S01]  /*0070*/  LDC.64 R16, c[0x0][0x228] ;  /* 0x00008a00ff107b82 */ /* 0x000f220000000a00 */
[----:B-1----:R-:W-:-:S07]  /*0080*/  IMAD.SHL.U32 R0, R0, 0x2, RZ ;  /* 0x0000000200007824 */ /* 0x002fce00078e00ff */
[----:B------:R-:W1:Y:S01]  /*0090*/  LDC.64 R18, c[0x0][0x230] ;  /* 0x00008c00ff127b82 */ /* 0x000e620000000a00 */
[----:B---3--:R-:W-:Y:S02]  /*00a0*/  SHF.R.S32.HI R3, RZ, 0x17, R5 ;  /* 0x00000017ff037819 */ /* 0x008fe40000011405 */
[----:B------:R-:W-:Y:S02]  /*00b0*/  LOP3.LUT R0, R0, 0xfe, RZ, 0xc0, !PT ;  /* 0x000000fe00007812 */ /* 0x000fe400078ec0ff */
[----:B------:R-:W-:-:S03]  /*00c0*/  SGXT R3, R3, 0x1 ;  /* 0x000000010303781a */ /* 0x000fc60000000200 */
[----:B------:R-:W-:Y:S01]  /*00d0*/  IMAD R0, R5, 0x100, R0 ;  /* 0x0000010005007824 */ /* 0x000fe200078e0200 */
[----:B------:R-:W-:-:S04]  /*00e0*/  CS2R R4, SRZ ;  /* 0x0000000000047805 */ /* 0x000fc8000001ff00 */
[----:B------:R-:W-:Y:S02]  /*00f0*/  LEA.HI R3, R3, R0, RZ, 0x4 ;  /* 0x0000000003037211 */ /* 0x000fe400078f20ff */
[----:B------:R-:W-:Y:S02]  /*0100*/  ISETP.GE.AND P0, PT, R0, 0x800, PT ;  /* 0x000008000000780c */ /* 0x000fe40003f06270 */
[----:B------:R-:W-:-:S04]  /*0110*/  SHF.R.S32.HI R3, RZ, 0x4, R3 ;  /* 0x00000004ff037819 */ /* 0x000fc80000011403 */
[----:B------:R-:W-:-:S04]  /*0120*/  LEA.HI R2, R3, R3, RZ, 0x5 ;  /* 0x0000000303027211 */ /* 0x000fc800078f28ff */
[----:B------:R-:W-:-:S04]  /*0130*/  LOP3.LUT R2, R2, 0xffffffe0, RZ, 0xc0, !PT ;  /* 0xffffffe002027812 */ /* 0x000fc800078ec0ff */
[----:B------:R-:W-:-:S05]  /*0140*/  IADD3 R11, R3, -R2, RZ ;  /* 0x80000002030b7210 */ /* 0x000fca0007ffe0ff */
[----:B--2---:R-:W-:-:S05]  /*0150*/  IMAD.WIDE R8, R11, 0x4, R8 ;  /* 0x000000040b087825 */ /* 0x004fca00078e0208 */
[----:B------:R-:W2:Y:S04]  /*0160*/  @!P0 LDG.E.EL R4, desc[UR4][R8.64] ;  /* 0x0000000408048981 */ /* 0x000ea8000c2e1900 */
[----:B------:R3:W2:Y:S01]  /*0170*/  @!P0 LDG.E.EL R5, desc[UR4][R8.64] ;  /* 0x0000000408058981 */ /* 0x0006a2000c2e1900 */
[----:B------:R-:W-:Y:S02]  /*0180*/  CS2R R6, SRZ ;  /* 0x0000000000067805 */ /* 0x000fe4000001ff00 */
[----:B------:R-:W-:Y:S01]  /*0190*/  CS2R R2, SRZ ;  /* 0x0000000000027805 */ /* 0x000fe2000001ff00 */
[----:B----4-:R-:W-:-:S04]  /*01a0*/  IMAD.WIDE R14, R11, 0x4, R14 ;  /* 0x000000040b0e7825 */ /* 0x010fc800078e020e */
[----:B-----5:R-:W-:Y:S01]  /*01b0*/  IMAD.WIDE R12, R0, 0x4, R12 ;  /* 0x00000004000c7825 */ /* 0x020fe200078e020c */
[----:B------:R-:W4:Y:S01]  /*01c0*/  @!P0 LDG.E.EL R7, desc[UR4][R14.64] ;  /* 0x000000040e078981 */ /* 0x000f22000c2e1900 */
[----:B---3--:R-:W-:Y:S02]  /*01d0*/  CS2R R8, SRZ ;  /* 0x0000000000087805 */ /* 0x008fe4000001ff00 */
[C---:B0-----:R-:W-:Y:S01]  /*01e0*/  IMAD.WIDE R16, R11.reuse, 0x4, R16 ;  /* 0x000000040b107825 */ /* 0x041fe200078e0210 */
[----:B------:R0:W3:Y:S03]  /*01f0*/  @!P0 LDG.E.EL R6, desc[UR4][R14.64] ;  /* 0x000000040e068981 */ /* 0x0000e6000c2e1900 */
[----:B-1----:R-:W-:Y:S01]  /*0200*/  IMAD.WIDE R18, R11, 0x4, R18 ;  /* 0x000000040b127825 */ /* 0x002fe200078e0212 */
[----:B------:R1:W4:Y:S01]  /*0210*/  @!P0 LDG.E.64 R2, desc[UR4][R12.64] ;  /* 0x000000040c028981 */ /* 0x000322000c1e1b00 */
[----:B------:R-:W-:-:S03]  /*0220*/  CS2R R10, SRZ ;  /* 0x00000000000a7805 */ /* 0x000fc6000001ff00 */
[----:B------:R-:W5:Y:S04]  /*0230*/  @!P0 LDG.E.EL R9, desc[UR4][R18.64] ;  /* 0x0000000412098981 */ /* 0x000f68000c2e1900 */
[----:B------:R-:W5:Y:S04]  /*0240*/  @!P0 LDG.E.EL R10, desc[UR4][R16.64] ;  /* 0x00000004100a8981 */ /* 0x000f68000c2e1900 */
[----:B------:R-:W3:Y:S04]  /*0250*/  @!P0 LDG.E.EL R11, desc[UR4][R16.64] ;  /* 0x00000004100b8981 */ /* 0x000ee8000c2e1900 */
[----:B------:R-:W3:Y:S01]  /*0260*/  @!P0 LDG.E.EL R8, desc[UR4][R18.64] ;  /* 0x0000000412088981 */ /* 0x000ee2000c2e1900 */
[----:B0-----:R-:W-:Y:S01]  /*0270*/  HFMA2.MMA R14, -RZ, RZ, 1.625, 0 ;  /* 0x3e800000ff0e7435 */ /* 0x001fe200000001ff */
[----:B--2---:R-:W-:Y:S01]  /*0280*/  FADD R4, R4, 9.9999997473787516356e-06 ;  /* 0x3727c5ac04047421 */ /* 0x004fe20000000000 */
[----:B------:R-:W-:-:S03]  /*0290*/  FADD R5, R5, 9.9999997473787516356e-06 ;  /* 0x3727c5ac05057421 */ /* 0x000fc60000000000 */
[----:B-1----:R-:W0:Y:S08]  /*02a0*/  MUFU.SQRT R12, R4 ;  /* 0x00000004000c7308 */ /* 0x002e300000002000 */
[----:B------:R1:W2:Y:S01]  /*02b0*/  MUFU.SQRT R13, R5 ;  /* 0x00000005000d7308 */ /* 0x0002a20000002000 */
[C---:B0-----:R-:W-:Y:S02]  /*02c0*/  FSETP.GT.AND P1, PT, R12.reuse, 8.50705917302346158658e+37, PT ;  /* 0x7e8000000c00780b */ /* 0x041fe40003f24000 */
[----:B------:R-:W-:Y:S01]  /*02d0*/  FSETP.GEU.AND P3, PT, R12, 1.175494350822287508e-38, PT ;  /* 0x008000000c00780b */ /* 0x000fe20003f6e000 */
[----:B-1----:R-:W0:Y:S01]  /*02e0*/  LDC.64 R4, c[0x0][0x238] ;  /* 0x00008e00ff047b82 */ /* 0x002e220000000a00 */
[----:B--2---:R-:W-:-:S02]  /*02f0*/  FSETP.GT.AND P2, PT, R13, 8.50705917302346158658e+37, PT ;  /* 0x7e8000000d00780b */ /* 0x004fc40003f44000 */
[----:B------:R-:W-:-:S07]  /*0300*/  FSETP.GEU.AND P4, PT, R13, 1.175494350822287508e-38, PT ;  /* 0x008000000d00780b */ /* 0x000fce0003f8e000 */
[----:B------:R-:W-:-:S04]  /*0310*/  @P1 FMUL R12, R12, 0.25 ;  /* 0x3e8000000c0c1820 */ /* 0x000fc80000400000 */
[----:B------:R-:W-:Y:S01]  /*0320*/  @!P3 FMUL R12, R12, 16777216 ;  /* 0x4b8000000c0cb820 */ /* 0x000fe20000400000 */
[----:B------:R-:W-:-:S04]  /*0330*/  @P2 FMUL R13, R13, 0.25 ;  /* 0x3e8000000d0d2820 */ /* 0x000fc80000400000 */
[----:B------:R-:W-:Y:S01]  /*0340*/  @!P4 FMUL R13, R13, 16777216 ;  /* 0x4b8000000d0dc820 */ /* 0x000fe20000400000 */
[----:B------:R-:W1:Y:S01]  /*0350*/  MUFU.RCP R12, R12 ;  /* 0x0000000c000c7308 */ /* 0x000e620000001000 */
[----:B------:R-:W-:-:S07]  /*0360*/  FSEL R15, R14, 1, P1 ;  /* 0x3f8000000e0f7808 */ /* 0x000fce0000800000 */
[----:B------:R-:W2:Y:S01]  /*0370*/  MUFU.RCP R13, R13 ;  /* 0x0000000d000d7308 */ /* 0x000ea20000001000 */
[----:B------:R-:W-:Y:S01]  /*0380*/  FSEL R14, R14, 1, P2 ;  /* 0x3f8000000e0e7808 */ /* 0x000fe20001000000 */
[----:B------:R-:W-:-:S04]  /*0390*/  @!P3 FMUL R15, R15, 16777216 ;  /* 0x4b8000000f0fb820 */ /* 0x000fc80000400000 */
[----:B------:R-:W-:Y:S01]  /*03a0*/  @!P4 FMUL R14, R14, 16777216 ;  /* 0x4b8000000e0ec820 */ /* 0x000fe20000400000 */
[----:B----4-:R-:W-:Y:S01]  /*03b0*/  FADD R2, -R7, R2 ;  /* 0x0000000207027221 */ /* 0x010fe20000000100 */
[----:B---3--:R-:W-:Y:S01]  /*03c0*/  FADD R3, -R6, R3 ;  /* 0x0000000306037221 */ /* 0x008fe20000000100 */
[----:B-1----:R-:W-:Y:S01]  /*03d0*/  FMUL R15, R12, R15 ;  /* 0x0000000f0c0f7220 */ /* 0x002fe20000400000 */
[----:B--2---:R-:W-:-:S03]  /*03e0*/  FMUL R14, R13, R14 ;  /* 0x0000000e0d0e7220 */ /* 0x004fc60000400000 */
[----:B------:R-:W-:Y:S01]  /*03f0*/  FMUL R2, R2, R15 ;  /* 0x0000000f02027220 */ /* 0x000fe20000400000 */
[----:B------:R-:W-:-:S03]  /*0400*/  FMUL R3, R3, R14 ;  /* 0x0000000e03037220 */ /* 0x000fc60000400000 */
[----:B-----5:R-:W-:Y:S01]  /*0410*/  FFMA R2, R2, R10, R9 ;  /* 0x0000000a02027223 */ /* 0x020fe20000000009 */
[----:B------:R-:W-:-:S04]  /*0420*/  FFMA R3, R3, R11, R8 ;  /* 0x0000000b03037223 */ /* 0x000fc80000000008 */
[----:B------:R-:W-:Y:S02]  /*0430*/  FSETP.GEU.AND P1, PT, R2, RZ, PT ;  /* 0x000000ff0200720b */ /* 0x000fe40003f2e000 */
[C---:B------:R-:W-:Y:S01]  /*0440*/  FSETP.GEU.AND P2, PT, R3.reuse, RZ, PT ;  /* 0x000000ff0300720b */ /* 0x040fe20003f4e000 */
[----:B0-----:R-:W-:Y:S01]  /*0450*/  IMAD.WIDE R4, R0, 0x4, R4 ;  /* 0x0000000400047825 */ /* 0x001fe200078e0204 */
[----:B------:R-:W-:Y:S02]  /*0460*/  FSEL R2, R2, RZ, P1 ;  /* 0x000000ff02027208 */ /* 0x000fe40000800000 */
[----:B------:R-:W-:Y:S01]  /*0470*/  FSEL R3, R3, RZ, P2 ;  /* 0x000000ff03037208 */ /* 0x000fe20001000000 */
[----:B------:R-:W-:Y:S08]  /*0480*/  @P0 EXIT ;  /* 0x000000000000094d */ /* 0x000ff00003800000 */
[----:B------:R-:W-:Y:S01]  /*0490*/  STG.E.64 desc[UR4][R4.64], R2 ;  /* 0x0000000204007986 */ /* 0x000fe2000c101b04 */
[----:B------:R-:W-:Y:S05]  /*04a0*/  EXIT ;  /* 0x000000000000794d */ /* 0x000fea0003800000 */
.L_x_0:
[----:B------:R-:W-:-:S00]  /*04b0*/  BRA `(.L_x_0) ;  /* 0xfffffffc00fc7947 */ /* 0x000fc0000383ffff */
[----:B------:R-:W-:-:S00]  /*04c0*/  NOP ;  /* 0x0000000000007918 */ /* 0x000fc00000000000 */
        /* <DEDUP_REMOVED lines=11> */
.L_x_1:


//--------------------- .nv.global.init           --------------------------
	.section	.nv.global.init,"aw",@progbits
.nv.global.init:
	.type		_$_str,@object
	.size		_$_str,(_$_str_$_2 - _$_str)
_$_str:
        /*0000*/ 	.byte	0x5f, 0x5f, 0x43, 0x55, 0x44, 0x41, 0x5f, 0x46, 0x54, 0x5a, 0x00
	.type		_$_str_$_2,@object
	.size		_$_str_$_2,(.L_1 - _$_str_$_2)
_$_str_$_2:
        /*000b*/ 	.byte	0x5f, 0x5f, 0x43, 0x55, 0x44, 0x41, 0x5f, 0x50, 0x52, 0x45, 0x43, 0x5f, 0x53, 0x51, 0x52, 0x54
        /*001b*/ 	.byte	0x00
.L_1:


//--------------------- .nv.constant0.triton_poi_fused__native_batch_norm_legit_no_training_relu_18 --------------------------
	.section	.nv.constant0.triton_poi_fused__native_batch_norm_legit_no_training_relu_18,"a",@progbits
	.sectionflags	@""
	.align	4
.nv.constant0.triton_poi_fused__native_batch_norm_legit_no_training_relu_18:
	.zero		580
